	.headerflags	@"EF_CUDA_TEXMODE_UNIFIED EF_CUDA_64BIT_ADDRESS EF_CUDA_ACCELERATORS EF_CUDA_SM90 EF_CUDA_VIRTUAL_SM(EF_CUDA_SM90)"
	.elftype	@"ET_EXEC"


//--------------------- .nv.info                  --------------------------
	.section	.nv.info,"",@"SHT_CUDA_INFO"
	.align	4


	//----- nvinfo : EIATTR_REGCOUNT
	.align		4
        /*0000*/ 	.byte	0x04, 0x2f
        /*0002*/ 	.short	(.L_2 - .L_1)
	.align		4
.L_1:
        /*0004*/ 	.word	index@(triton_poi_fused__log_softmax_convolution_28)
        /*0008*/ 	.word	0x00000014


	//----- nvinfo : EIATTR_MIN_STACK_SIZE
	.align		4
.L_2:
        /*000c*/ 	.byte	0x04, 0x12
        /*000e*/ 	.short	(.L_4 - .L_3)
	.align		4
.L_3:
        /*0010*/ 	.word	index@(triton_poi_fused__log_softmax_convolution_28)
        /*0014*/ 	.word	0x00000000


	//----- nvinfo : EIATTR_FRAME_SIZE
	.align		4
.L_4:
        /*0018*/ 	.byte	0x04, 0x11
        /*001a*/ 	.short	(.L_6 - .L_5)
	.align		4
.L_5:
        /*001c*/ 	.word	index@(triton_poi_fused__log_softmax_convolution_28)
        /*0020*/ 	.word	0x00000000


	//----- nvinfo : EIATTR_MIN_STACK_SIZE
	.align		4
.L_6:
        /*0024*/ 	.byte	0x04, 0x12
        /*0026*/ 	.short	(.L_8 - .L_7)
	.align		4
.L_7:
        /*0028*/ 	.word	index@(triton_poi_fused__log_softmax_convolution_28)
        /*002c*/ 	.word	0x00000000
.L_8:


//--------------------- .nv.info.triton_poi_fused__log_softmax_convolution_28 --------------------------
	.section	.nv.info.triton_poi_fused__log_softmax_convolution_28,"",@"SHT_CUDA_INFO"
	.sectionflags	@""
	.align	4


	//----- nvinfo : EIATTR_CUDA_API_VERSION
	.align		4
        /*0000*/ 	.byte	0x04, 0x37
        /*0002*/ 	.short	(.L_10 - .L_9)
.L_9:
        /*0004*/ 	.word	0x0000007c


	//----- nvinfo : EIATTR_KPARAM_INFO
	.align		4
.L_10:
        /*0008*/ 	.byte	0x04, 0x17
        /*000a*/ 	.short	(.L_12 - .L_11)
.L_11:
        /*000c*/ 	.word	0x00000000
        /*0010*/ 	.short	0x0004
        /*0012*/ 	.short	0x0020
        /*0014*/ 	.byte	0x00, 0xf0, 0x11, 0x00


	//----- nvinfo : EIATTR_KPARAM_INFO
	.align		4
.L_12:
        /*0018*/ 	.byte	0x04, 0x17
        /*001a*/ 	.short	(.L_14 - .L_13)
.L_13:
        /*001c*/ 	.word	0x00000000
        /*0020*/ 	.short	0x0003
        /*0022*/ 	.short	0x0018
        /*0024*/ 	.byte	0x00, 0xf4, 0x21, 0x00


	//----- nvinfo : EIATTR_KPARAM_INFO
	.align		4
.L_14:
        /*0028*/ 	.byte	0x04, 0x17
        /*002a*/ 	.short	(.L_16 - .L_15)
.L_15:
        /*002c*/ 	.word	0x00000000
        /*0030*/ 	.short	0x0002
        /*0032*/ 	.short	0x0010
        /*0034*/ 	.byte	0x00, 0xf4, 0x21, 0x00


	//----- nvinfo : EIATTR_KPARAM_INFO
	.align		4
.L_16:
        /*0038*/ 	.byte	0x04, 0x17
        /*003a*/ 	.short	(.L_18 - .L_17)
.L_17:
        /*003c*/ 	.word	0x00000000
        /*0040*/ 	.short	0x0001
        /*0042*/ 	.short	0x0008
        /*0044*/ 	.byte	0x00, 0xf4, 0x21, 0x00


	//----- nvinfo : EIATTR_KPARAM_INFO
	.align		4
.L_18:
        /*0048*/ 	.byte	0x04, 0x17
        /*004a*/ 	.short	(.L_20 - .L_19)
.L_19:
        /*004c*/ 	.word	0x00000000
        /*0050*/ 	.short	0x0000
        /*0052*/ 	.short	0x0000
        /*0054*/ 	.byte	0x00, 0xf4, 0x21, 0x00


	//----- nvinfo : EIATTR_SPARSE_MMA_MASK
	.align		4
.L_20:
        /*0058*/ 	.byte	0x03, 0x50
        /*005a*/ 	.short	0x0000


	//----- nvinfo : EIATTR_MAXREG_COUNT
	.align		4
        /*005c*/ 	.byte	0x03, 0x1b
        /*005e*/ 	.short	0x00ff


	//----- nvinfo : EIATTR_EXIT_INSTR_OFFSETS
	.align		4
        /*0060*/ 	.byte	0x04, 0x1c
        /*0062*/ 	.short	(.L_22 - .L_21)


	//   ....[0]....
.L_21:
        /*0064*/ 	.word	0x000005a0


	//----- nvinfo : EIATTR_REQNTID
	.align		4
.L_22:
        /*0068*/ 	.byte	0x04, 0x10
        /*006a*/ 	.short	(.L_24 - .L_23)
.L_23:
        /*006c*/ 	.word	0x00000100
        /*0070*/ 	.word	0x00000001
        /*0074*/ 	.word	0x00000001


	//----- nvinfo : EIATTR_CBANK_PARAM_SIZE
	.align		4
.L_24:
        /*0078*/ 	.byte	0x03, 0x19
        /*007a*/ 	.short	0x0024


	//----- nvinfo : EIATTR_PARAM_CBANK
	.align		4
        /*007c*/ 	.byte	0x04, 0x0a
        /*007e*/ 	.short	(.L_26 - .L_25)
	.align		4
.L_25:
        /*0080*/ 	.word	index@(.nv.constant0.triton_poi_fused__log_softmax_convolution_28)
        /*0084*/ 	.short	0x0210
        /*0086*/ 	.short	0x0024


	//----- nvinfo : EIATTR_SW_WAR
	.align		4
.L_26:
        /*0088*/ 	.byte	0x04, 0x36
        /*008a*/ 	.short	(.L_28 - .L_27)
.L_27:
        /*008c*/ 	.word	0x00000008
.L_28:


//--------------------- .nv.callgraph             --------------------------
	.section	.nv.callgraph,"",@"SHT_CUDA_CALLGRAPH"
	.align	4
	.sectionentsize	8
	.align		4
        /*0000*/ 	.word	0x00000000
	.align		4
        /*0004*/ 	.word	0xffffffff
	.align		4
        /*0008*/ 	.word	0x00000000
	.align		4
        /*000c*/ 	.word	0xfffffffe
	.align		4
        /*0010*/ 	.word	0x00000000
	.align		4
        /*0014*/ 	.word	0xfffffffd
	.align		4
        /*0018*/ 	.word	0x00000000
	.align		4
        /*001c*/ 	.word	0xfffffffc


//--------------------- .nv.constant4             --------------------------
	.section	.nv.constant4,"a",@progbits
	.align	8
	.align		8
.nv.constant4:
        /*0000*/ 	.dword	_$_str


//--------------------- .text.triton_poi_fused__log_softmax_convolution_28 --------------------------
	.section	.text.triton_poi_fused__log_softmax_convolution_28,"ax",@progbits
	.align	128
        .global         triton_poi_fused__log_softmax_convolution_28
        .type           triton_poi_fused__log_softmax_convolution_28,@function
        .size           triton_poi_fused__log_softmax_convolution_28,(.L_x_1 - triton_poi_fused__log_softmax_convolution_28)
        .other          triton_poi_fused__log_softmax_convolution_28,@"STO_CUDA_ENTRY STV_DEFAULT"
triton_poi_fused__log_softmax_convolution_28:
.text.triton_poi_fused__log_softmax_convolution_28:
[----:B------:R-:W-:Y:S01]  /*0000*/  LDC R1, c[0x0][0x28] ;  /* 0x00000a00ff017b82 */ /* 0x000fe20000000800 */
[----:B------:R-:W1:Y:S07]  /*0010*/  S2R R0, SR_TID.X ;  /* 0x0000000000007919 */ /* 0x000e6e0000002100 */
[----:B------:R-:W2:Y:S01]  /*0020*/  LDC.64 R2, c[0x0][0x228] ;  /* 0x00008a00ff027b82 */ /* 0x000ea20000000a00 */
[----:B------:R-:W-:Y:S01]  /*0030*/  ULDC.64 UR4, c[0x0][0x208] ;  /* 0x0000820000047ab9 */ /* 0x000fe20000000a00 */
[----:B------:R-:W3:Y:S06]  /*0040*/  S2R R7, SR_CTAID.X ;  /* 0x0000000000077919 */ /* 0x000eec0000002500 */
[----:B------:R-:W4:Y:S08]  /*0050*/  LDC.64 R10, c[0x0][0x218] ;  /* 0x00008600ff0a7b82 */ /* 0x000f300000000a00 */
[----:B------:R-:W5:Y:S01]  /*0060*/  LDC.64 R8, c[0x0][0x220] ;  /* 0x00008800ff087b82 */ /* 0x000f620000000a00 */
[----:B-1----:R-:W-:-:S04]  /*0070*/  SHF.L.U32 R0, R0, 0x1, RZ ;  /* 0x0000000100007819 */ /* 0x002fc800000006ff */
[----:B------:R-:W-:-:S04]  /*0080*/  LOP3.LUT R0, R0, 0x1fe, RZ, 0xc0, !PT ;  /* 0x000001fe00007812 */ /* 0x000fc800078ec0ff */
[----:B---3--:R-:W-:-:S04]  /*0090*/  LEA R7, R7, R0, 0x9 ;  /* 0x0000000007077211 */ /* 0x008fc800078e48ff */
[----:B------:R-:W-:Y:S01]  /*00a0*/  SHF.R.S32.HI R0, RZ, 0x1f, R7 ;  /* 0x0000001fff007819 */ /* 0x000fe20000011407 */
[----:B------:R-:W-:-:S03]  /*00b0*/  IMAD.HI R5, R7, 0x2aaaaaab, RZ ;  /* 0x2aaaaaab07057827 */ /* 0x000fc600078e02ff */
[----:B------:R-:W-:Y:S02]  /*00c0*/  LEA.HI R0, R0, R7, RZ, 0xc ;  /* 0x0000000700007211 */ /* 0x000fe400078f60ff */
[----:B------:R-:W-:Y:S02]  /*00d0*/  SHF.R.U32.HI R6, RZ, 0x1f, R5 ;  /* 0x0000001fff067819 */ /* 0x000fe40000011605 */
[----:B------:R-:W-:Y:S02]  /*00e0*/  LOP3.LUT R4, R0, 0xfffff000, RZ, 0xc0, !PT ;  /* 0xfffff00000047812 */ /* 0x000fe400078ec0ff */
[----:B------:R-:W-:Y:S02]  /*00f0*/  LEA.HI.SX32 R5, R5, R6, 0x13 ;  /* 0x0000000605057211 */ /* 0x000fe400078f9aff */
[----:B------:R-:W-:-:S04]  /*0100*/  IADD3 R4, R7, -R4, RZ ;  /* 0x8000000407047210 */ /* 0x000fc80007ffe0ff */
[----:B------:R-:W-:Y:S02]  /*0110*/  LEA R15, R5, R4, 0xc ;  /* 0x00000004050f7211 */ /* 0x000fe400078e60ff */
[----:B------:R-:W1:Y:S03]  /*0120*/  LDC.64 R4, c[0x0][0x210] ;  /* 0x00008400ff047b82 */ /* 0x000e660000000a00 */
[----:B--2---:R-:W-:-:S06]  /*0130*/  IMAD.WIDE R2, R15, 0x4, R2 ;  /* 0x000000040f027825 */ /* 0x004fcc00078e0202 */
[----:B------:R-:W2:Y:S01]  /*0140*/  LDG.E.EL.64 R2, desc[UR4][R2.64] ;  /* 0x0000000402027981 */ /* 0x000ea2000c2e1b00 */
[----:B------:R-:W-:Y:S01]  /*0150*/  SHF.R.S32.HI R0, RZ, 0xc, R0 ;  /* 0x0000000cff007819 */ /* 0x000fe20000011400 */
[----:B-----5:R-:W-:-:S04]  /*0160*/  IMAD.WIDE R8, R15, 0x4, R8 ;  /* 0x000000040f087825 */ /* 0x020fc800078e0208 */
[----:B------:R-:W-:Y:S02]  /*0170*/  IMAD.HI R6, R0, 0x2aaaaaab, RZ ;  /* 0x2aaaaaab00067827 */ /* 0x000fe400078e02ff */
[----:B------:R-:W3:Y:S03]  /*0180*/  LDG.E.EL.64 R8, desc[UR4][R8.64] ;  /* 0x0000000408087981 */ /* 0x000ee6000c2e1b00 */
[----:B------:R-:W-:-:S04]  /*0190*/  SHF.R.U32.HI R13, RZ, 0x1, R6 ;  /* 0x00000001ff0d7819 */ /* 0x000fc80000011606 */
[----:B------:R-:W-:Y:S01]  /*01a0*/  LEA.HI R13, R6, R13, RZ, 0x1 ;  /* 0x0000000d060d7211 */ /* 0x000fe200078f08ff */
[----:B-1----:R-:W-:-:S04]  /*01b0*/  IMAD.WIDE R4, R7, 0x4, R4 ;  /* 0x0000000407047825 */ /* 0x002fc800078e0204 */
[----:B------:R-:W-:Y:S01]  /*01c0*/  IMAD R13, R13, -0xc, R0 ;  /* 0xfffffff40d0d7824 */ /* 0x000fe200078e0200 */
[----:B------:R-:W5:Y:S03]  /*01d0*/  LDG.E.64 R6, desc[UR4][R4.64] ;  /* 0x0000000404067981 */ /* 0x000f66000c1e1b00 */
[----:B----4-:R-:W-:-:S05]  /*01e0*/  IMAD.WIDE R10, R13, 0x4, R10 ;  /* 0x000000040d0a7825 */ /* 0x010fca00078e020a */
[----:B------:R1:W5:Y:S01]  /*01f0*/  LDG.E.EL R0, desc[UR4][R10.64] ;  /* 0x000000040a007981 */ /* 0x000362000c2e1900 */
[----:B------:R-:W-:Y:S01]  /*0200*/  HFMA2.MMA R15, -RZ, RZ, 1.5048828125, 33.21875 ;  /* 0x3e055027ff0f7435 */ /* 0x000fe200000001ff */
[----:B--2---:R-:W-:Y:S02]  /*0210*/  FSETP.GEU.AND P0, PT, R2, 1.175494350822287508e-38, PT ;  /* 0x008000000200780b */ /* 0x004fe40003f0e000 */
[----:B------:R-:W-:-:S11]  /*0220*/  FSETP.GEU.AND P1, PT, R3, 1.175494350822287508e-38, PT ;  /* 0x008000000300780b */ /* 0x000fd60003f2e000 */
[----:B------:R-:W-:Y:S02]  /*0230*/  @!P0 FMUL R2, R2, 8388608 ;  /* 0x4b00000002028820 */ /* 0x000fe40000400000 */
[----:B------:R-:W-:-:S03]  /*0240*/  @!P1 FMUL R3, R3, 8388608 ;  /* 0x4b00000003039820 */ /* 0x000fc60000400000 */
[----:B------:R-:W-:Y:S02]  /*0250*/  IADD3 R13, R2, -0x3f2aaaab, RZ ;  /* 0xc0d55555020d7810 */ /* 0x000fe40007ffe0ff */
[----:B------:R-:W-:Y:S02]  /*0260*/  IADD3 R12, R3, -0x3f2aaaab, RZ ;  /* 0xc0d55555030c7810 */ /* 0x000fe40007ffe0ff */
[----:B------:R-:W-:Y:S02]  /*0270*/  LOP3.LUT R13, R13, 0xff800000, RZ, 0xc0, !PT ;  /* 0xff8000000d0d7812 */ /* 0x000fe400078ec0ff */
[----:B------:R-:W-:Y:S02]  /*0280*/  LOP3.LUT R12, R12, 0xff800000, RZ, 0xc0, !PT ;  /* 0xff8000000c0c7812 */ /* 0x000fe400078ec0ff */
[----:B-1----:R-:W-:Y:S02]  /*0290*/  IADD3 R11, R2, -R13, RZ ;  /* 0x8000000d020b7210 */ /* 0x002fe40007ffe0ff */
[----:B------:R-:W-:-:S03]  /*02a0*/  IADD3 R10, R3, -R12, RZ ;  /* 0x8000000c030a7210 */ /* 0x000fc60007ffe0ff */
[----:B------:R-:W-:Y:S02]  /*02b0*/  FADD R11, R11, -1 ;  /* 0xbf8000000b0b7421 */ /* 0x000fe40000000000 */
[----:B------:R-:W-:Y:S02]  /*02c0*/  FADD R10, R10, -1 ;  /* 0xbf8000000a0a7421 */ /* 0x000fe40000000000 */
[CC--:B------:R-:W-:Y:S02]  /*02d0*/  FFMA.FTZ R14, R11.reuse, -R15.reuse, 0.14084610342979431152 ;  /* 0x3e1039f60b0e7423 */ /* 0x0c0fe4000001080f */
[C---:B------:R-:W-:Y:S02]  /*02e0*/  FFMA.FTZ R15, R10.reuse, -R15, 0.14084610342979431152 ;  /* 0x3e1039f60a0f7423 */ /* 0x040fe4000001080f */
[----:B------:R-:W-:Y:S02]  /*02f0*/  FFMA.FTZ R14, R11, R14, -0.12148627638816833496 ;  /* 0xbdf8cdcc0b0e7423 */ /* 0x000fe4000001000e */
[----:B------:R-:W-:-:S02]  /*0300*/  FFMA.FTZ R15, R10, R15, -0.12148627638816833496 ;  /* 0xbdf8cdcc0a0f7423 */ /* 0x000fc4000001000f */
[C---:B------:R-:W-:Y:S02]  /*0310*/  FFMA.FTZ R14, R11.reuse, R14, 0.13980610668659210205 ;  /* 0x3e0f29550b0e7423 */ /* 0x040fe4000001000e */
[C---:B------:R-:W-:Y:S02]  /*0320*/  FFMA.FTZ R15, R10.reuse, R15, 0.13980610668659210205 ;  /* 0x3e0f29550a0f7423 */ /* 0x040fe4000001000f */
[C---:B------:R-:W-:Y:S02]  /*0330*/  FFMA.FTZ R14, R11.reuse, R14, -0.16684235632419586182 ;  /* 0xbe2ad8b90b0e7423 */ /* 0x040fe4000001000e */
[C---:B------:R-:W-:Y:S02]  /*0340*/  FFMA.FTZ R15, R10.reuse, R15, -0.16684235632419586182 ;  /* 0xbe2ad8b90a0f7423 */ /* 0x040fe4000001000f */
[----:B------:R-:W-:Y:S02]  /*0350*/  FFMA.FTZ R14, R11, R14, 0.20012299716472625732 ;  /* 0x3e4ced0b0b0e7423 */ /* 0x000fe4000001000e */
[----:B------:R-:W-:-:S02]  /*0360*/  FFMA.FTZ R15, R10, R15, 0.20012299716472625732 ;  /* 0x3e4ced0b0a0f7423 */ /* 0x000fc4000001000f */
[C---:B------:R-:W-:Y:S02]  /*0370*/  FFMA.FTZ R16, R11.reuse, R14, -0.24999669194221496582 ;  /* 0xbe7fff220b107423 */ /* 0x040fe4000001000e */
[----:B------:R-:W-:Y:S01]  /*0380*/  FFMA.FTZ R17, R10, R15, -0.24999669194221496582 ;  /* 0xbe7fff220a117423 */ /* 0x000fe2000001000f */
[----:B------:R-:W-:Y:S01]  /*0390*/  FSEL R15, RZ, -23, P1 ;  /* 0xc1b80000ff0f7808 */ /* 0x000fe20000800000 */
[----:B------:R-:W-:Y:S01]  /*03a0*/  FFMA.FTZ R16, R11, R16, 0.33333182334899902344 ;  /* 0x3eaaaa780b107423 */ /* 0x000fe20000010010 */
[----:B------:R-:W-:Y:S01]  /*03b0*/  ISETP.GE.U32.AND P1, PT, R2, 0x7f800000, PT ;  /* 0x7f8000000200780c */ /* 0x000fe20003f26070 */
[C---:B------:R-:W-:Y:S01]  /*03c0*/  FFMA.FTZ R17, R10.reuse, R17, 0.33333182334899902344 ;  /* 0x3eaaaa780a117423 */ /* 0x040fe20000010011 */
[----:B------:R-:W-:Y:S01]  /*03d0*/  ISETP.GE.U32.AND P2, PT, R3, 0x7f800000, PT ;  /* 0x7f8000000300780c */ /* 0x000fe20003f46070 */
[C---:B------:R-:W-:Y:S02]  /*03e0*/  FFMA.FTZ R16, R11.reuse, R16, -0.5 ;  /* 0xbf0000000b107423 */ /* 0x040fe40000010010 */
[C---:B------:R-:W-:Y:S01]  /*03f0*/  FFMA.FTZ R17, R10.reuse, R17, -0.5 ;  /* 0xbf0000000a117423 */ /* 0x040fe20000010011 */
[----:B------:R-:W-:Y:S01]  /*0400*/  FSEL R14, RZ, -23, P0 ;  /* 0xc1b80000ff0e7808 */ /* 0x000fe20000000000 */
[C---:B------:R-:W-:Y:S01]  /*0410*/  FMUL R16, R11.reuse, R16 ;  /* 0x000000100b107220 */ /* 0x040fe20000400000 */
[----:B------:R-:W-:Y:S01]  /*0420*/  I2FP.F32.S32 R13, R13 ;  /* 0x0000000d000d7245 */ /* 0x000fe20000201400 */
[----:B------:R-:W-:Y:S01]  /*0430*/  FMUL R17, R10, R17 ;  /* 0x000000110a117220 */ /* 0x000fe20000400000 */
[----:B------:R-:W-:Y:S01]  /*0440*/  I2FP.F32.S32 R12, R12 ;  /* 0x0000000c000c7245 */ /* 0x000fe20000201400 */
[----:B------:R-:W-:-:S02]  /*0450*/  FFMA.FTZ R16, R11, R16, R11 ;  /* 0x000000100b107223 */ /* 0x000fc4000001000b */
[----:B------:R-:W-:Y:S01]  /*0460*/  FFMA.FTZ R17, R10, R17, R10 ;  /* 0x000000110a117223 */ /* 0x000fe2000001000a */
[----:B------:R-:W-:Y:S01]  /*0470*/  FFMA.FTZ R13, R13, 1.1920928955078125e-07, R14 ;  /* 0x340000000d0d7823 */ /* 0x000fe2000001000e */
[----:B------:R-:W-:Y:S01]  /*0480*/  FFMA.FTZ R12, R12, 1.1920928955078125e-07, R15 ;  /* 0x340000000c0c7823 */ /* 0x000fe2000001000f */
[----:B------:R-:W-:Y:S02]  /*0490*/  @P1 MOV R11, 0x7f800000 ;  /* 0x7f800000000b1802 */ /* 0x000fe40000000f00 */
[----:B------:R-:W-:Y:S01]  /*04a0*/  @P2 MOV R10, 0x7f800000 ;  /* 0x7f800000000a2802 */ /* 0x000fe20000000f00 */
[----:B------:R-:W-:Y:S01]  /*04b0*/  FFMA.FTZ R13, R13, 0.69314718246459960938, R16 ;  /* 0x3f3172180d0d7823 */ /* 0x000fe20000010010 */
[----:B------:R-:W-:Y:S01]  /*04c0*/  FFMA.FTZ R12, R12, 0.69314718246459960938, R17 ;  /* 0x3f3172180c0c7823 */ /* 0x000fe20000010011 */
[C---:B------:R-:W-:Y:S01]  /*04d0*/  @P1 FFMA.FTZ R13, R2.reuse, R11, +INF ;  /* 0x7f800000020d1423 */ /* 0x040fe2000001000b */
[----:B------:R-:W-:Y:S01]  /*04e0*/  FSETP.NEU.AND P0, PT, R2, RZ, PT ;  /* 0x000000ff0200720b */ /* 0x000fe20003f0d000 */
[C---:B------:R-:W-:Y:S01]  /*04f0*/  @P2 FFMA.FTZ R12, R3.reuse, R10, +INF ;  /* 0x7f800000030c2423 */ /* 0x040fe2000001000a */
[--C-:B-----5:R-:W-:Y:S01]  /*0500*/  FADD R11, R6, R0.reuse ;  /* 0x00000000060b7221 */ /* 0x120fe20000000000 */
[----:B------:R-:W-:Y:S01]  /*0510*/  FSETP.NEU.AND P1, PT, R3, RZ, PT ;  /* 0x000000ff0300720b */ /* 0x000fe20003f2d000 */
[----:B------:R-:W-:Y:S01]  /*0520*/  FADD R0, R7, R0 ;  /* 0x0000000007007221 */ /* 0x000fe20000000000 */
[----:B------:R-:W-:Y:S01]  /*0530*/  FSEL R13, R13, -INF , P0 ;  /* 0xff8000000d0d7808 */ /* 0x000fe20000000000 */
[----:B---3--:R-:W-:Y:S01]  /*0540*/  FADD R8, -R8, R11 ;  /* 0x0000000b08087221 */ /* 0x008fe20000000100 */
[----:B------:R-:W-:Y:S01]  /*0550*/  FSEL R3, R12, -INF , P1 ;  /* 0xff8000000c037808 */ /* 0x000fe20000800000 */
[----:B------:R-:W-:-:S02]  /*0560*/  FADD R0, -R9, R0 ;  /* 0x0000000009007221 */ /* 0x000fc40000000100 */
[----:B------:R-:W-:Y:S02]  /*0570*/  FADD R2, -R13, R8 ;  /* 0x000000080d027221 */ /* 0x000fe40000000100 */
[----:B------:R-:W-:-:S05]  /*0580*/  FADD R3, R0, -R3 ;  /* 0x8000000300037221 */ /* 0x000fca0000000000 */
[----:B------:R-:W-:Y:S01]  /*0590*/  STG.E.64 desc[UR4][R4.64], R2 ;  /* 0x0000000204007986 */ /* 0x000fe2000c101b04 */
[----:B------:R-:W-:Y:S05]  /*05a0*/  EXIT ;  /* 0x000000000000794d */ /* 0x000fea0003800000 */
.L_x_0:
[----:B------:R-:W-:-:S00]  /*05b0*/  BRA `(.L_x_0) ;  /* 0xfffffffc00fc7947 */ /* 0x000fc0000383ffff */
[----:B------:R-:W-:-:S00]  /*05c0*/  NOP ;  /* 0x0000000000007918 */ /* 0x000fc00000000000 */
        /* <DEDUP_REMOVED lines=11> */
.L_x_1:


//--------------------- .nv.global.init           --------------------------
	.section	.nv.global.init,"aw",@progbits
.nv.global.init:
	.type		_$_str,@object
	.size		_$_str,(.L_0 - _$_str)
_$_str:
        /*0000*/ 	.byte	0x5f, 0x5f, 0x43, 0x55, 0x44, 0x41, 0x5f, 0x46, 0x54, 0x5a, 0x00
.L_0:


//--------------------- .nv.constant0.triton_poi_fused__log_softmax_convolution_28 --------------------------
	.section	.nv.constant0.triton_poi_fused__log_softmax_convolution_28,"a",@progbits
	.sectionflags	@""
	.align	4
.nv.constant0.triton_poi_fused__log_softmax_convolution_28:
	.zero		564
